//
// Generated by NVIDIA NVVM Compiler
//
// Compiler Build ID: CL-36424714
// Cuda compilation tools, release 13.0, V13.0.88
// Based on NVVM 20.0.0
//

.version 9.0
.target sm_100
.address_size 64

	// .globl	_Z17ker_unit_sumArrayidPdS_
.extern .func  (.param .b32 func_retval0) vprintf
(
	.param .b64 vprintf_param_0,
	.param .b64 vprintf_param_1
)
;
.global .align 1 .b8 $str[8] = {72, 101, 108, 108, 111, 33, 10};
.global .align 1 .b8 $str$1[16] = {82, 97, 110, 103, 101, 32, 110, 100, 105, 109, 58, 32, 37, 100, 10};
.global .align 1 .b8 $str$2[9] = {32, 37, 100, 44, 32, 37, 100, 10};
.global .align 1 .b8 $str$3[15] = {71, 114, 105, 100, 32, 110, 100, 105, 109, 58, 32, 37, 100, 10};
.global .align 1 .b8 $str$4[9] = {32, 37, 103, 44, 32, 37, 103, 10};

.visible .entry _Z17ker_unit_sumArrayidPdS_(
	.param .u32 _Z17ker_unit_sumArrayidPdS__param_0,
	.param .f64 _Z17ker_unit_sumArrayidPdS__param_1,
	.param .u64 .ptr .align 1 _Z17ker_unit_sumArrayidPdS__param_2,
	.param .u64 .ptr .align 1 _Z17ker_unit_sumArrayidPdS__param_3
)
{
	.reg .pred 	%p<2>;
	.reg .b32 	%r<6>;
	.reg .b64 	%rd<8>;
	.reg .b64 	%fd<5>;

	ld.param.u32 	%r2, [_Z17ker_unit_sumArrayidPdS__param_0];
	ld.param.f64 	%fd1, [_Z17ker_unit_sumArrayidPdS__param_1];
	ld.param.u64 	%rd1, [_Z17ker_unit_sumArrayidPdS__param_2];
	ld.param.u64 	%rd2, [_Z17ker_unit_sumArrayidPdS__param_3];
	mov.u32 	%r3, %ctaid.x;
	mov.u32 	%r4, %ntid.x;
	mov.u32 	%r5, %tid.x;
	mad.lo.s32 	%r1, %r3, %r4, %r5;
	setp.ge.s32 	%p1, %r1, %r2;
	@%p1 bra 	$L__BB0_2;
	cvta.to.global.u64 	%rd3, %rd1;
	cvta.to.global.u64 	%rd4, %rd2;
	mul.wide.s32 	%rd5, %r1, 8;
	add.s64 	%rd6, %rd3, %rd5;
	ld.global.f64 	%fd2, [%rd6];
	add.s64 	%rd7, %rd4, %rd5;
	ld.global.f64 	%fd3, [%rd7];
	fma.rn.f64 	%fd4, %fd1, %fd2, %fd3;
	st.global.f64 	[%rd7], %fd4;
$L__BB0_2:
	ret;

}
	// .globl	_Z17ker_unit_sayHellov
.visible .entry _Z17ker_unit_sayHellov()
{
	.reg .b32 	%r<3>;
	.reg .b64 	%rd<3>;

	mov.u64 	%rd1, $str;
	cvta.global.u64 	%rd2, %rd1;
	{ // callseq 0, 0
	.param .b64 param0;
	st.param.b64 	[param0], %rd2;
	.param .b64 param1;
	st.param.b64 	[param1], 0;
	.param .b32 retval0;
	call.uni (retval0), 
	vprintf, 
	(
	param0, 
	param1
	);
	ld.param.b32 	%r1, [retval0];
	} // callseq 0
	ret;

}
	// .globl	_Z18ker_unit_showRangeP9GkylRange
.visible .entry _Z18ker_unit_showRangeP9GkylRange(
	.param .u64 .ptr .align 1 _Z18ker_unit_showRangeP9GkylRange_param_0
)
{
	.local .align 8 .b8 	__local_depot2[8];
	.reg .b64 	%SP;
	.reg .b64 	%SPL;
	.reg .pred 	%p<3>;
	.reg .b32 	%r<14>;
	.reg .b64 	%rd<12>;

	mov.u64 	%SPL, __local_depot2;
	cvta.local.u64 	%SP, %SPL;
	ld.param.u64 	%rd3, [_Z18ker_unit_showRangeP9GkylRange_param_0];
	cvta.to.global.u64 	%rd1, %rd3;
	add.u64 	%rd4, %SP, 0;
	add.u64 	%rd2, %SPL, 0;
	ld.global.u32 	%r3, [%rd1];
	st.local.u32 	[%rd2], %r3;
	mov.u64 	%rd5, $str$1;
	cvta.global.u64 	%rd6, %rd5;
	{ // callseq 1, 0
	.param .b64 param0;
	st.param.b64 	[param0], %rd6;
	.param .b64 param1;
	st.param.b64 	[param1], %rd4;
	.param .b32 retval0;
	call.uni (retval0), 
	vprintf, 
	(
	param0, 
	param1
	);
	ld.param.b32 	%r4, [retval0];
	} // callseq 1
	ld.global.u32 	%r6, [%rd1];
	setp.eq.s32 	%p1, %r6, 0;
	@%p1 bra 	$L__BB2_3;
	mov.b32 	%r13, 0;
	mov.u64 	%rd9, $str$2;
$L__BB2_2:
	mul.wide.u32 	%rd7, %r13, 4;
	add.s64 	%rd8, %rd1, %rd7;
	ld.global.u32 	%r8, [%rd8+4];
	ld.global.u32 	%r9, [%rd8+28];
	st.local.v2.u32 	[%rd2], {%r8, %r9};
	cvta.global.u64 	%rd10, %rd9;
	{ // callseq 2, 0
	.param .b64 param0;
	st.param.b64 	[param0], %rd10;
	.param .b64 param1;
	st.param.b64 	[param1], %rd4;
	.param .b32 retval0;
	call.uni (retval0), 
	vprintf, 
	(
	param0, 
	param1
	);
	ld.param.b32 	%r10, [retval0];
	} // callseq 2
	add.s32 	%r13, %r13, 1;
	ld.global.u32 	%r12, [%rd1];
	setp.lt.u32 	%p2, %r13, %r12;
	@%p2 bra 	$L__BB2_2;
$L__BB2_3:
	ret;

}
	// .globl	_Z17ker_unit_showGridP12GkylRectCart
.visible .entry _Z17ker_unit_showGridP12GkylRectCart(
	.param .u64 .ptr .align 1 _Z17ker_unit_showGridP12GkylRectCart_param_0
)
{
	.local .align 16 .b8 	__local_depot3[16];
	.reg .b64 	%SP;
	.reg .b64 	%SPL;
	.reg .pred 	%p<3>;
	.reg .b32 	%r<12>;
	.reg .b64 	%rd<12>;
	.reg .b64 	%fd<3>;

	mov.u64 	%SPL, __local_depot3;
	cvta.local.u64 	%SP, %SPL;
	ld.param.u64 	%rd3, [_Z17ker_unit_showGridP12GkylRectCart_param_0];
	cvta.to.global.u64 	%rd1, %rd3;
	add.u64 	%rd4, %SP, 0;
	add.u64 	%rd2, %SPL, 0;
	ld.global.u32 	%r3, [%rd1];
	st.local.u32 	[%rd2], %r3;
	mov.u64 	%rd5, $str$3;
	cvta.global.u64 	%rd6, %rd5;
	{ // callseq 3, 0
	.param .b64 param0;
	st.param.b64 	[param0], %rd6;
	.param .b64 param1;
	st.param.b64 	[param1], %rd4;
	.param .b32 retval0;
	call.uni (retval0), 
	vprintf, 
	(
	param0, 
	param1
	);
	ld.param.b32 	%r4, [retval0];
	} // callseq 3
	ld.global.u32 	%r6, [%rd1];
	setp.eq.s32 	%p1, %r6, 0;
	@%p1 bra 	$L__BB3_3;
	mov.b32 	%r11, 0;
	mov.u64 	%rd9, $str$4;
$L__BB3_2:
	mul.wide.u32 	%rd7, %r11, 8;
	add.s64 	%rd8, %rd1, %rd7;
	ld.global.f64 	%fd1, [%rd8+32];
	ld.global.f64 	%fd2, [%rd8+80];
	st.local.v2.f64 	[%rd2], {%fd1, %fd2};
	cvta.global.u64 	%rd10, %rd9;
	{ // callseq 4, 0
	.param .b64 param0;
	st.param.b64 	[param0], %rd10;
	.param .b64 param1;
	st.param.b64 	[param1], %rd4;
	.param .b32 retval0;
	call.uni (retval0), 
	vprintf, 
	(
	param0, 
	param1
	);
	ld.param.b32 	%r8, [retval0];
	} // callseq 4
	add.s32 	%r11, %r11, 1;
	ld.global.u32 	%r10, [%rd1];
	setp.lt.u32 	%p2, %r11, %r10;
	@%p2 bra 	$L__BB3_2;
$L__BB3_3:
	ret;

}


// ===== COMPILED SASS (sm_100) =====

	.target	sm_100

	.elftype	@"ET_EXEC"


//--------------------- .note.nv.tkinfo           --------------------------
	.section	.note.nv.tkinfo,"",@"SHT_NOTE"
	.sectionflags	@"SHF_NOTE_NV_TKINFO"
	.tkinfo
        /*0018*/ 	.word	0x00000002
        /*0030*/ 	.string	""
        /*0030*/ 	.string	"ptxas"
        /*0030*/ 	.string	"Cuda compilation tools, release 13.0, V13.0.88"
        /*0030*/ 	.string	"Build cuda_13.0.r13.0/compiler.36424714_0"
        /*0030*/ 	.string	"-arch sm_100 -m 64 "



//--------------------- .note.nv.cuinfo           --------------------------
	.section	.note.nv.cuinfo,"",@"SHT_NOTE"
	.sectionflags	@"SHF_NOTE_NV_CUINFO"
        /*0018*/ 	.short	0x0002
        /*001a*/ 	.short	0x0064
        /*001c*/ 	.short	0x0082
	.zero		2


//--------------------- .nv.info                  --------------------------
	.section	.nv.info,"",@"SHT_CUDA_INFO"
	.align	4


	//----- nvinfo : EIATTR_REGCOUNT
	.align		4
        /*0000*/ 	.byte	0x04, 0x2f
        /*0002*/ 	.short	(.L_6 - .L_5)
	.align		4
.L_5:
        /*0004*/ 	.word	index@(_Z17ker_unit_sumArrayidPdS_)
        /*0008*/ 	.word	0x0000000a


	//----- nvinfo : EIATTR_FRAME_SIZE
	.align		4
.L_6:
        /*000c*/ 	.byte	0x04, 0x11
        /*000e*/ 	.short	(.L_8 - .L_7)
	.align		4
.L_7:
        /*0010*/ 	.word	index@(_Z17ker_unit_sumArrayidPdS_)
        /*0014*/ 	.word	0x00000000


	//----- nvinfo : EIATTR_REGCOUNT
	.align		4
.L_8:
        /*0018*/ 	.byte	0x04, 0x2f
        /*001a*/ 	.short	(.L_10 - .L_9)
	.align		4
.L_9:
        /*001c*/ 	.word	index@(_Z17ker_unit_sayHellov)
        /*0020*/ 	.word	0x00000018


	//----- nvinfo : EIATTR_FRAME_SIZE
	.align		4
.L_10:
        /*0024*/ 	.byte	0x04, 0x11
        /*0026*/ 	.short	(.L_12 - .L_11)
	.align		4
.L_11:
        /*0028*/ 	.word	index@(_Z17ker_unit_sayHellov)
        /*002c*/ 	.word	0x00000000


	//----- nvinfo : EIATTR_REGCOUNT
	.align		4
.L_12:
        /*0030*/ 	.byte	0x04, 0x2f
        /*0032*/ 	.short	(.L_14 - .L_13)
	.align		4
.L_13:
        /*0034*/ 	.word	index@(_Z18ker_unit_showRangeP9GkylRange)
        /*0038*/ 	.word	0x00000018


	//----- nvinfo : EIATTR_FRAME_SIZE
	.align		4
.L_14:
        /*003c*/ 	.byte	0x04, 0x11
        /*003e*/ 	.short	(.L_16 - .L_15)
	.align		4
.L_15:
        /*0040*/ 	.word	index@(_Z18ker_unit_showRangeP9GkylRange)
        /*0044*/ 	.word	0x00000008


	//----- nvinfo : EIATTR_REGCOUNT
	.align		4
.L_16:
        /*0048*/ 	.byte	0x04, 0x2f
        /*004a*/ 	.short	(.L_18 - .L_17)
	.align		4
.L_17:
        /*004c*/ 	.word	index@(_Z17ker_unit_showGridP12GkylRectCart)
        /*0050*/ 	.word	0x00000018


	//----- nvinfo : EIATTR_FRAME_SIZE
	.align		4
.L_18:
        /*0054*/ 	.byte	0x04, 0x11
        /*0056*/ 	.short	(.L_20 - .L_19)
	.align		4
.L_19:
        /*0058*/ 	.word	index@(_Z17ker_unit_showGridP12GkylRectCart)
        /*005c*/ 	.word	0x00000010


	//----- nvinfo : EIATTR_MIN_STACK_SIZE
	.align		4
.L_20:
        /*0060*/ 	.byte	0x04, 0x12
        /*0062*/ 	.short	(.L_22 - .L_21)
	.align		4
.L_21:
        /*0064*/ 	.word	index@(_Z17ker_unit_showGridP12GkylRectCart)
        /*0068*/ 	.word	0x00000010


	//----- nvinfo : EIATTR_MIN_STACK_SIZE
	.align		4
.L_22:
        /*006c*/ 	.byte	0x04, 0x12
        /*006e*/ 	.short	(.L_24 - .L_23)
	.align		4
.L_23:
        /*0070*/ 	.word	index@(_Z18ker_unit_showRangeP9GkylRange)
        /*0074*/ 	.word	0x00000008


	//----- nvinfo : EIATTR_MIN_STACK_SIZE
	.align		4
.L_24:
        /*0078*/ 	.byte	0x04, 0x12
        /*007a*/ 	.short	(.L_26 - .L_25)
	.align		4
.L_25:
        /*007c*/ 	.word	index@(_Z17ker_unit_sayHellov)
        /*0080*/ 	.word	0x00000000


	//----- nvinfo : EIATTR_MIN_STACK_SIZE
	.align		4
.L_26:
        /*0084*/ 	.byte	0x04, 0x12
        /*0086*/ 	.short	(.L_28 - .L_27)
	.align		4
.L_27:
        /*0088*/ 	.word	index@(_Z17ker_unit_sumArrayidPdS_)
        /*008c*/ 	.word	0x00000000
.L_28:


//--------------------- .nv.compat                --------------------------
	.section	.nv.compat,"",@"SHT_CUDA_COMPAT_INFO"
	.align	4
        /*0000*/ 	.byte	0x02, 0x09, 0x00, 0x00, 0x02, 0x02, 0x01, 0x00, 0x02, 0x05, 0x05, 0x00, 0x03, 0x07, 0x01, 0x01
        /*0010*/ 	.byte	0x02, 0x03, 0x00, 0x00, 0x02, 0x06, 0x01, 0x00, 0x04, 0x0b, 0x08, 0x00, 0x01, 0x00, 0x00, 0x00
        /*0020*/ 	.byte	0x00, 0x00, 0x00, 0x00


//--------------------- .nv.info._Z17ker_unit_showGridP12GkylRectCart --------------------------
	.section	.nv.info._Z17ker_unit_showGridP12GkylRectCart,"",@"SHT_CUDA_INFO"
	.sectionflags	@""
	.align	4


	//----- nvinfo : EIATTR_CUDA_API_VERSION
	.align		4
        /*0000*/ 	.byte	0x04, 0x37
        /*0002*/ 	.short	(.L_30 - .L_29)
.L_29:
        /*0004*/ 	.word	0x00000082


	//----- nvinfo : EIATTR_KPARAM_INFO
	.align		4
.L_30:
        /*0008*/ 	.byte	0x04, 0x17
        /*000a*/ 	.short	(.L_32 - .L_31)
.L_31:
        /*000c*/ 	.word	0x00000000
        /*0010*/ 	.short	0x0000
        /*0012*/ 	.short	0x0000
        /*0014*/ 	.byte	0x00, 0xf5, 0x21, 0x00


	//----- nvinfo : EIATTR_SPARSE_MMA_MASK
	.align		4
.L_32:
        /*0018*/ 	.byte	0x03, 0x50
        /*001a*/ 	.short	0x0000


	//----- nvinfo : EIATTR_MAXREG_COUNT
	.align		4
        /*001c*/ 	.byte	0x03, 0x1b
        /*001e*/ 	.short	0x00ff


	//----- nvinfo : EIATTR_EXTERNS
	.align		4
        /*0020*/ 	.byte	0x04, 0x0f
        /*0022*/ 	.short	(.L_34 - .L_33)


	//   ....[0]....
	.align		4
.L_33:
        /*0024*/ 	.word	index@(vprintf)


	//----- nvinfo : EIATTR_MERCURY_ISA_VERSION
	.align		4
.L_34:
        /*0028*/ 	.byte	0x03, 0x5f
        /*002a*/ 	.short	0x0101


	//----- nvinfo : EIATTR_VRC_CTA_INIT_COUNT
	.align		4
        /*002c*/ 	.byte	0x02, 0x4a
	.zero		1
	.zero		1


	//----- nvinfo : EIATTR_SYSCALL_OFFSETS
	.align		4
        /*0030*/ 	.byte	0x04, 0x46
        /*0032*/ 	.short	(.L_36 - .L_35)


	//   ....[0]....
.L_35:
        /*0034*/ 	.word	0x00000120


	//   ....[1]....
        /*0038*/ 	.word	0x00000250


	//----- nvinfo : EIATTR_EXIT_INSTR_OFFSETS
	.align		4
.L_36:
        /*003c*/ 	.byte	0x04, 0x1c
        /*003e*/ 	.short	(.L_38 - .L_37)


	//   ....[0]....
.L_37:
        /*0040*/ 	.word	0x00000160


	//   ....[1]....
        /*0044*/ 	.word	0x000002b0


	//----- nvinfo : EIATTR_CRS_STACK_SIZE
	.align		4
.L_38:
        /*0048*/ 	.byte	0x04, 0x1e
        /*004a*/ 	.short	(.L_40 - .L_39)
.L_39:
        /*004c*/ 	.word	0x00000000


	//----- nvinfo : EIATTR_CBANK_PARAM_SIZE
	.align		4
.L_40:
        /*0050*/ 	.byte	0x03, 0x19
        /*0052*/ 	.short	0x0008


	//----- nvinfo : EIATTR_PARAM_CBANK
	.align		4
        /*0054*/ 	.byte	0x04, 0x0a
        /*0056*/ 	.short	(.L_42 - .L_41)
	.align		4
.L_41:
        /*0058*/ 	.word	index@(.nv.constant0._Z17ker_unit_showGridP12GkylRectCart)
        /*005c*/ 	.short	0x0380
        /*005e*/ 	.short	0x0008


	//----- nvinfo : EIATTR_SW_WAR
	.align		4
.L_42:
        /*0060*/ 	.byte	0x04, 0x36
        /*0062*/ 	.short	(.L_44 - .L_43)
.L_43:
        /*0064*/ 	.word	0x00000008
.L_44:


//--------------------- .nv.info._Z18ker_unit_showRangeP9GkylRange --------------------------
	.section	.nv.info._Z18ker_unit_showRangeP9GkylRange,"",@"SHT_CUDA_INFO"
	.sectionflags	@""
	.align	4


	//----- nvinfo : EIATTR_CUDA_API_VERSION
	.align		4
        /*0000*/ 	.byte	0x04, 0x37
        /*0002*/ 	.short	(.L_46 - .L_45)
.L_45:
        /*0004*/ 	.word	0x00000082


	//----- nvinfo : EIATTR_KPARAM_INFO
	.align		4
.L_46:
        /*0008*/ 	.byte	0x04, 0x17
        /*000a*/ 	.short	(.L_48 - .L_47)
.L_47:
        /*000c*/ 	.word	0x00000000
        /*0010*/ 	.short	0x0000
        /*0012*/ 	.short	0x0000
        /*0014*/ 	.byte	0x00, 0xf5, 0x21, 0x00


	//----- nvinfo : EIATTR_SPARSE_MMA_MASK
	.align		4
.L_48:
        /*0018*/ 	.byte	0x03, 0x50
        /*001a*/ 	.short	0x0000


	//----- nvinfo : EIATTR_MAXREG_COUNT
	.align		4
        /*001c*/ 	.byte	0x03, 0x1b
        /*001e*/ 	.short	0x00ff


	//----- nvinfo : EIATTR_EXTERNS
	.align		4
        /*0020*/ 	.byte	0x04, 0x0f
        /*0022*/ 	.short	(.L_50 - .L_49)


	//   ....[0]....
	.align		4
.L_49:
        /*0024*/ 	.word	index@(vprintf)


	//----- nvinfo : EIATTR_MERCURY_ISA_VERSION
	.align		4
.L_50:
        /*0028*/ 	.byte	0x03, 0x5f
        /*002a*/ 	.short	0x0101


	//----- nvinfo : EIATTR_VRC_CTA_INIT_COUNT
	.align		4
        /*002c*/ 	.byte	0x02, 0x4a
	.zero		1
	.zero		1


	//----- nvinfo : EIATTR_SYSCALL_OFFSETS
	.align		4
        /*0030*/ 	.byte	0x04, 0x46
        /*0032*/ 	.short	(.L_52 - .L_51)


	//   ....[0]....
.L_51:
        /*0034*/ 	.word	0x00000120


	//   ....[1]....
        /*0038*/ 	.word	0x00000250


	//----- nvinfo : EIATTR_EXIT_INSTR_OFFSETS
	.align		4
.L_52:
        /*003c*/ 	.byte	0x04, 0x1c
        /*003e*/ 	.short	(.L_54 - .L_53)


	//   ....[0]....
.L_53:
        /*0040*/ 	.word	0x00000160


	//   ....[1]....
        /*0044*/ 	.word	0x000002b0


	//----- nvinfo : EIATTR_CRS_STACK_SIZE
	.align		4
.L_54:
        /*0048*/ 	.byte	0x04, 0x1e
        /*004a*/ 	.short	(.L_56 - .L_55)
.L_55:
        /*004c*/ 	.word	0x00000000


	//----- nvinfo : EIATTR_CBANK_PARAM_SIZE
	.align		4
.L_56:
        /*0050*/ 	.byte	0x03, 0x19
        /*0052*/ 	.short	0x0008


	//----- nvinfo : EIATTR_PARAM_CBANK
	.align		4
        /*0054*/ 	.byte	0x04, 0x0a
        /*0056*/ 	.short	(.L_58 - .L_57)
	.align		4
.L_57:
        /*0058*/ 	.word	index@(.nv.constant0._Z18ker_unit_showRangeP9GkylRange)
        /*005c*/ 	.short	0x0380
        /*005e*/ 	.short	0x0008


	//----- nvinfo : EIATTR_SW_WAR
	.align		4
.L_58:
        /*0060*/ 	.byte	0x04, 0x36
        /*0062*/ 	.short	(.L_60 - .L_59)
.L_59:
        /*0064*/ 	.word	0x00000008
.L_60:


//--------------------- .nv.info._Z17ker_unit_sayHellov --------------------------
	.section	.nv.info._Z17ker_unit_sayHellov,"",@"SHT_CUDA_INFO"
	.sectionflags	@""
	.align	4


	//----- nvinfo : EIATTR_CUDA_API_VERSION
	.align		4
        /*0000*/ 	.byte	0x04, 0x37
        /*0002*/ 	.short	(.L_62 - .L_61)
.L_61:
        /*0004*/ 	.word	0x00000082


	//----- nvinfo : EIATTR_SPARSE_MMA_MASK
	.align		4
.L_62:
        /*0008*/ 	.byte	0x03, 0x50
        /*000a*/ 	.short	0x0000


	//----- nvinfo : EIATTR_MAXREG_COUNT
	.align		4
        /*000c*/ 	.byte	0x03, 0x1b
        /*000e*/ 	.short	0x00ff


	//----- nvinfo : EIATTR_EXTERNS
	.align		4
        /*0010*/ 	.byte	0x04, 0x0f
        /*0012*/ 	.short	(.L_64 - .L_63)


	//   ....[0]....
	.align		4
.L_63:
        /*0014*/ 	.word	index@(vprintf)


	//----- nvinfo : EIATTR_MERCURY_ISA_VERSION
	.align		4
.L_64:
        /*0018*/ 	.byte	0x03, 0x5f
        /*001a*/ 	.short	0x0101


	//----- nvinfo : EIATTR_VRC_CTA_INIT_COUNT
	.align		4
        /*001c*/ 	.byte	0x02, 0x4a
	.zero		1
	.zero		1


	//----- nvinfo : EIATTR_SYSCALL_OFFSETS
	.align		4
        /*0020*/ 	.byte	0x04, 0x46
        /*0022*/ 	.short	(.L_66 - .L_65)


	//   ....[0]....
.L_65:
        /*0024*/ 	.word	0x00000080


	//----- nvinfo : EIATTR_EXIT_INSTR_OFFSETS
	.align		4
.L_66:
        /*0028*/ 	.byte	0x04, 0x1c
        /*002a*/ 	.short	(.L_68 - .L_67)


	//   ....[0]....
.L_67:
        /*002c*/ 	.word	0x00000090


	//----- nvinfo : EIATTR_SW_WAR
	.align		4
.L_68:
        /*0030*/ 	.byte	0x04, 0x36
        /*0032*/ 	.short	(.L_70 - .L_69)
.L_69:
        /*0034*/ 	.word	0x00000008
.L_70:


//--------------------- .nv.info._Z17ker_unit_sumArrayidPdS_ --------------------------
	.section	.nv.info._Z17ker_unit_sumArrayidPdS_,"",@"SHT_CUDA_INFO"
	.sectionflags	@""
	.align	4


	//----- nvinfo : EIATTR_CUDA_API_VERSION
	.align		4
        /*0000*/ 	.byte	0x04, 0x37
        /*0002*/ 	.short	(.L_72 - .L_71)
.L_71:
        /*0004*/ 	.word	0x00000082


	//----- nvinfo : EIATTR_KPARAM_INFO
	.align		4
.L_72:
        /*0008*/ 	.byte	0x04, 0x17
        /*000a*/ 	.short	(.L_74 - .L_73)
.L_73:
        /*000c*/ 	.word	0x00000000
        /*0010*/ 	.short	0x0003
        /*0012*/ 	.short	0x0018
        /*0014*/ 	.byte	0x00, 0xf5, 0x21, 0x00


	//----- nvinfo : EIATTR_KPARAM_INFO
	.align		4
.L_74:
        /*0018*/ 	.byte	0x04, 0x17
        /*001a*/ 	.short	(.L_76 - .L_75)
.L_75:
        /*001c*/ 	.word	0x00000000
        /*0020*/ 	.short	0x0002
        /*0022*/ 	.short	0x0010
        /*0024*/ 	.byte	0x00, 0xf5, 0x21, 0x00


	//----- nvinfo : EIATTR_KPARAM_INFO
	.align		4
.L_76:
        /*0028*/ 	.byte	0x04, 0x17
        /*002a*/ 	.short	(.L_78 - .L_77)
.L_77:
        /*002c*/ 	.word	0x00000000
        /*0030*/ 	.short	0x0001
        /*0032*/ 	.short	0x0008
        /*0034*/ 	.byte	0x00, 0xf0, 0x21, 0x00


	//----- nvinfo : EIATTR_KPARAM_INFO
	.align		4
.L_78:
        /*0038*/ 	.byte	0x04, 0x17
        /*003a*/ 	.short	(.L_80 - .L_79)
.L_79:
        /*003c*/ 	.word	0x00000000
        /*0040*/ 	.short	0x0000
        /*0042*/ 	.short	0x0000
        /*0044*/ 	.byte	0x00, 0xf0, 0x11, 0x00


	//----- nvinfo : EIATTR_SPARSE_MMA_MASK
	.align		4
.L_80:
        /*0048*/ 	.byte	0x03, 0x50
        /*004a*/ 	.short	0x0000


	//----- nvinfo : EIATTR_MAXREG_COUNT
	.align		4
        /*004c*/ 	.byte	0x03, 0x1b
        /*004e*/ 	.short	0x00ff


	//----- nvinfo : EIATTR_MERCURY_ISA_VERSION
	.align		4
        /*0050*/ 	.byte	0x03, 0x5f
        /*0052*/ 	.short	0x0101


	//----- nvinfo : EIATTR_VRC_CTA_INIT_COUNT
	.align		4
        /*0054*/ 	.byte	0x02, 0x4a
	.zero		1
	.zero		1


	//----- nvinfo : EIATTR_EXIT_INSTR_OFFSETS
	.align		4
        /*0058*/ 	.byte	0x04, 0x1c
        /*005a*/ 	.short	(.L_82 - .L_81)


	//   ....[0]....
.L_81:
        /*005c*/ 	.word	0x00000070


	//   ....[1]....
        /*0060*/ 	.word	0x00000120


	//----- nvinfo : EIATTR_CBANK_PARAM_SIZE
	.align		4
.L_82:
        /*0064*/ 	.byte	0x03, 0x19
        /*0066*/ 	.short	0x0020


	//----- nvinfo : EIATTR_PARAM_CBANK
	.align		4
        /*0068*/ 	.byte	0x04, 0x0a
        /*006a*/ 	.short	(.L_84 - .L_83)
	.align		4
.L_83:
        /*006c*/ 	.word	index@(.nv.constant0._Z17ker_unit_sumArrayidPdS_)
        /*0070*/ 	.short	0x0380
        /*0072*/ 	.short	0x0020


	//----- nvinfo : EIATTR_SW_WAR
	.align		4
.L_84:
        /*0074*/ 	.byte	0x04, 0x36
        /*0076*/ 	.short	(.L_86 - .L_85)
.L_85:
        /*0078*/ 	.word	0x00000008
.L_86:


//--------------------- .nv.callgraph             --------------------------
	.section	.nv.callgraph,"",@"SHT_CUDA_CALLGRAPH"
	.align	4
	.sectionentsize	8
	.align		4
        /*0000*/ 	.word	0x00000000
	.align		4
        /*0004*/ 	.word	0xffffffff
	.align		4
        /*0008*/ 	.word	index@(_Z17ker_unit_showGridP12GkylRectCart)
	.align		4
        /*000c*/ 	.word	index@(vprintf)
	.align		4
        /*0010*/ 	.word	index@(_Z18ker_unit_showRangeP9GkylRange)
	.align		4
        /*0014*/ 	.word	index@(vprintf)
	.align		4
        /*0018*/ 	.word	index@(_Z17ker_unit_sayHellov)
	.align		4
        /*001c*/ 	.word	index@(vprintf)
	.align		4
        /*0020*/ 	.word	0x00000000
	.align		4
        /*0024*/ 	.word	0xfffffffe
	.align		4
        /*0028*/ 	.word	0x00000000
	.align		4
        /*002c*/ 	.word	0xfffffffd
	.align		4
        /*0030*/ 	.word	0x00000000
	.align		4
        /*0034*/ 	.word	0xfffffffc


//--------------------- .nv.constant4             --------------------------
	.section	.nv.constant4,"a",@progbits
	.align	8
	.align		8
.nv.constant4:
        /*0000*/ 	.dword	vprintf
	.align		8
        /*0008*/ 	.dword	$str
	.align		8
        /*0010*/ 	.dword	$str$1
	.align		8
        /*0018*/ 	.dword	$str$2
	.align		8
        /*0020*/ 	.dword	$str$3
	.align		8
        /*0028*/ 	.dword	$str$4


//--------------------- .text._Z17ker_unit_showGridP12GkylRectCart --------------------------
	.section	.text._Z17ker_unit_showGridP12GkylRectCart,"ax",@progbits
	.align	128
        .global         _Z17ker_unit_showGridP12GkylRectCart
        .type           _Z17ker_unit_showGridP12GkylRectCart,@function
        .size           _Z17ker_unit_showGridP12GkylRectCart,(.L_x_11 - _Z17ker_unit_showGridP12GkylRectCart)
        .other          _Z17ker_unit_showGridP12GkylRectCart,@"STO_CUDA_ENTRY STV_DEFAULT"
_Z17ker_unit_showGridP12GkylRectCart:
.text._Z17ker_unit_showGridP12GkylRectCart:
[----:B------:R-:W0:Y:S08]  /*0000*/  LDC R1, c[0x0][0x37c] ;  /* 0x0000df00ff017b82 */ /* 0x000e300000000800 */
[----:B------:R-:W1:Y:S01]  /*0010*/  LDC.64 R6, c[0x0][0x380] ;  /* 0x0000e000ff067b82 */ /* 0x000e620000000a00 */
[----:B------:R-:W1:Y:S01]  /*0020*/  LDCU.64 UR36, c[0x0][0x358] ;  /* 0x00006b00ff2477ac */ /* 0x000e620008000a00 */
[----:B0-----:R-:W-:Y:S01]  /*0030*/  VIADD R1, R1, 0xfffffff0 ;  /* 0xfffffff001017836 */ /* 0x001fe20000000000 */
[----:B------:R-:W0:Y:S01]  /*0040*/  LDCU UR4, c[0x0][0x2f8] ;  /* 0x00005f00ff0477ac */ /* 0x000e220008000800 */
[----:B------:R-:W-:Y:S01]  /*0050*/  MOV R3, 0x0 ;  /* 0x0000000000037802 */ /* 0x000fe20000000f00 */
[----:B------:R-:W2:Y:S01]  /*0060*/  LDCU UR5, c[0x0][0x2fc] ;  /* 0x00005f80ff0577ac */ /* 0x000ea20008000800 */
[----:B------:R-:W3:Y:S01]  /*0070*/  LDCU.64 UR6, c[0x4][0x20] ;  /* 0x01000400ff0677ac */ /* 0x000ee20008000a00 */
[----:B-1----:R1:W4:Y:S01]  /*0080*/  LDG.E R0, desc[UR36][R6.64] ;  /* 0x0000002406007981 */ /* 0x002322000c1e1900 */
[----:B------:R0:W4:Y:S02]  /*0090*/  LDC.64 R8, c[0x4][R3] ;  /* 0x0100000003087b82 */ /* 0x0001240000000a00 */
[----:B0-----:R-:W-:-:S05]  /*00a0*/  IADD3 R16, P0, PT, R1, UR4, RZ ;  /* 0x0000000401107c10 */ /* 0x001fca000ff1e0ff */
[----:B--2---:R-:W-:Y:S01]  /*00b0*/  IMAD.X R2, RZ, RZ, UR5, P0 ;  /* 0x00000005ff027e24 */ /* 0x004fe200080e06ff */
[----:B---3--:R-:W-:Y:S01]  /*00c0*/  MOV R5, UR7 ;  /* 0x0000000700057c02 */ /* 0x008fe20008000f00 */
[----:B------:R-:W-:Y:S02]  /*00d0*/  IMAD.U32 R4, RZ, RZ, UR6 ;  /* 0x00000006ff047e24 */ /* 0x000fe4000f8e00ff */
[----:B-1----:R-:W-:Y:S02]  /*00e0*/  IMAD.MOV.U32 R6, RZ, RZ, R16 ;  /* 0x000000ffff067224 */ /* 0x002fe400078e0010 */
[----:B------:R-:W-:Y:S01]  /*00f0*/  IMAD.MOV.U32 R7, RZ, RZ, R2 ;  /* 0x000000ffff077224 */ /* 0x000fe200078e0002 */
[----:B----4-:R0:W-:Y:S06]  /*0100*/  STL [R1], R0 ;  /* 0x0000000001007387 */ /* 0x0101ec0000100800 */
[----:B------:R-:W-:-:S07]  /*0110*/  LEPC R20, `(.L_x_0) ;  /* 0x000000001014794e */ /* 0x000fce0000000000 */
[----:B0-----:R-:W-:Y:S05]  /*0120*/  CALL.ABS.NOINC R8 ;  /* 0x0000000008007343 */ /* 0x001fea0003c00000 */
.L_x_0:
[----:B------:R-:W0:Y:S02]  /*0130*/  LDC.64 R4, c[0x0][0x380] ;  /* 0x0000e000ff047b82 */ /* 0x000e240000000a00 */
[----:B0-----:R-:W2:Y:S02]  /*0140*/  LDG.E R4, desc[UR36][R4.64] ;  /* 0x0000002404047981 */ /* 0x001ea4000c1e1900 */
[----:B--2---:R-:W-:-:S13]  /*0150*/  ISETP.NE.AND P0, PT, R4, RZ, PT ;  /* 0x000000ff0400720c */ /* 0x004fda0003f05270 */
[----:B------:R-:W-:Y:S05]  /*0160*/  @!P0 EXIT ;  /* 0x000000000000894d */ /* 0x000fea0003800000 */
[----:B------:R-:W-:-:S07]  /*0170*/  HFMA2 R17, -RZ, RZ, 0, 0 ;  /* 0x00000000ff117431 */ /* 0x000fce00000001ff */
.L_x_2:
[----:B------:R-:W0:Y:S01]  /*0180*/  LDC.64 R12, c[0x0][0x380] ;  /* 0x0000e000ff0c7b82 */ /* 0x000e220000000a00 */
[----:B------:R-:W-:Y:S01]  /*0190*/  MOV R0, 0x0 ;  /* 0x0000000000007802 */ /* 0x000fe20000000f00 */
[----:B------:R-:W1:Y:S01]  /*01a0*/  LDCU.64 UR4, c[0x4][0x28] ;  /* 0x01000500ff0477ac */ /* 0x000e620008000a00 */
[----:B0-----:R-:W-:-:S05]  /*01b0*/  IMAD.WIDE.U32 R12, R17, 0x8, R12 ;  /* 0x00000008110c7825 */ /* 0x001fca00078e000c */
[----:B------:R-:W2:Y:S04]  /*01c0*/  LDG.E.64 R8, desc[UR36][R12.64+0x20] ;  /* 0x000020240c087981 */ /* 0x000ea8000c1e1b00 */
[----:B------:R-:W2:Y:S01]  /*01d0*/  LDG.E.64 R10, desc[UR36][R12.64+0x50] ;  /* 0x000050240c0a7981 */ /* 0x000ea2000c1e1b00 */
[----:B------:R0:W3:Y:S01]  /*01e0*/  LDC.64 R14, c[0x4][R0] ;  /* 0x01000000000e7b82 */ /* 0x0000e20000000a00 */
[----:B-1----:R-:W-:Y:S01]  /*01f0*/  IMAD.U32 R4, RZ, RZ, UR4 ;  /* 0x00000004ff047e24 */ /* 0x002fe2000f8e00ff */
[----:B------:R-:W-:Y:S01]  /*0200*/  MOV R6, R16 ;  /* 0x0000001000067202 */ /* 0x000fe20000000f00 */
[----:B------:R-:W-:Y:S02]  /*0210*/  IMAD.U32 R5, RZ, RZ, UR5 ;  /* 0x00000005ff057e24 */ /* 0x000fe4000f8e00ff */
[----:B------:R-:W-:Y:S01]  /*0220*/  IMAD.MOV.U32 R7, RZ, RZ, R2 ;  /* 0x000000ffff077224 */ /* 0x000fe200078e0002 */
[----:B--23--:R0:W-:Y:S06]  /*0230*/  STL.128 [R1], R8 ;  /* 0x0000000801007387 */ /* 0x00c1ec0000100c00 */
[----:B------:R-:W-:-:S07]  /*0240*/  LEPC R20, `(.L_x_1) ;  /* 0x000000001014794e */ /* 0x000fce0000000000 */
[----:B0-----:R-:W-:Y:S05]  /*0250*/  CALL.ABS.NOINC R14 ;  /* 0x000000000e007343 */ /* 0x001fea0003c00000 */
.L_x_1:
[----:B------:R-:W0:Y:S02]  /*0260*/  LDC.64 R4, c[0x0][0x380] ;  /* 0x0000e000ff047b82 */ /* 0x000e240000000a00 */
[----:B0-----:R-:W2:Y:S01]  /*0270*/  LDG.E R4, desc[UR36][R4.64] ;  /* 0x0000002404047981 */ /* 0x001ea2000c1e1900 */
[----:B------:R-:W-:-:S04]  /*0280*/  IADD3 R17, PT, PT, R17, 0x1, RZ ;  /* 0x0000000111117810 */ /* 0x000fc80007ffe0ff */
[----:B--2---:R-:W-:-:S13]  /*0290*/  ISETP.GE.U32.AND P0, PT, R17, R4, PT ;  /* 0x000000041100720c */ /* 0x004fda0003f06070 */
[----:B------:R-:W-:Y:S05]  /*02a0*/  @!P0 BRA `(.L_x_2) ;  /* 0xfffffffc00b48947 */ /* 0x000fea000383ffff */
[----:B------:R-:W-:Y:S05]  /*02b0*/  EXIT ;  /* 0x000000000000794d */ /* 0x000fea0003800000 */
.L_x_3:
[----:B------:R-:W-:-:S00]  /*02c0*/  BRA `(.L_x_3) ;  /* 0xfffffffc00fc7947 */ /* 0x000fc0000383ffff */
[----:B------:R-:W-:-:S00]  /*02d0*/  NOP ;  /* 0x0000000000007918 */ /* 0x000fc00000000000 */
        /* <DEDUP_REMOVED lines=10> */
.L_x_11:


//--------------------- .text._Z18ker_unit_showRangeP9GkylRange --------------------------
	.section	.text._Z18ker_unit_showRangeP9GkylRange,"ax",@progbits
	.align	128
        .global         _Z18ker_unit_showRangeP9GkylRange
        .type           _Z18ker_unit_showRangeP9GkylRange,@function
        .size           _Z18ker_unit_showRangeP9GkylRange,(.L_x_12 - _Z18ker_unit_showRangeP9GkylRange)
        .other          _Z18ker_unit_showRangeP9GkylRange,@"STO_CUDA_ENTRY STV_DEFAULT"
_Z18ker_unit_showRangeP9GkylRange:
.text._Z18ker_unit_showRangeP9GkylRange:
        /* <DEDUP_REMOVED lines=19> */
.L_x_4:
[----:B------:R-:W0:Y:S02]  /*0130*/  LDC.64 R4, c[0x0][0x380] ;  /* 0x0000e000ff047b82 */ /* 0x000e240000000a00 */
[----:B0-----:R-:W2:Y:S02]  /*0140*/  LDG.E R4, desc[UR36][R4.64] ;  /* 0x0000002404047981 */ /* 0x001ea4000c1e1900 */
[----:B--2---:R-:W-:-:S13]  /*0150*/  ISETP.NE.AND P0, PT, R4, RZ, PT ;  /* 0x000000ff0400720c */ /* 0x004fda0003f05270 */
[----:B------:R-:W-:Y:S05]  /*0160*/  @!P0 EXIT ;  /* 0x000000000000894d */ /* 0x000fea0003800000 */
[----:B------:R-:W-:-:S07]  /*0170*/  HFMA2 R17, -RZ, RZ, 0, 0 ;  /* 0x00000000ff117431 */ /* 0x000fce00000001ff */
.L_x_6:
[----:B------:R-:W0:Y:S01]  /*0180*/  LDC.64 R8, c[0x0][0x380] ;  /* 0x0000e000ff087b82 */ /* 0x000e220000000a00 */
[----:B------:R-:W-:Y:S01]  /*0190*/  MOV R0, 0x0 ;  /* 0x0000000000007802 */ /* 0x000fe20000000f00 */
[----:B------:R-:W1:Y:S01]  /*01a0*/  LDCU.64 UR4, c[0x4][0x18] ;  /* 0x01000300ff0477ac */ /* 0x000e620008000a00 */
[----:B0-----:R-:W-:-:S05]  /*01b0*/  IMAD.WIDE.U32 R8, R17, 0x4, R8 ;  /* 0x0000000411087825 */ /* 0x001fca00078e0008 */
[----:B------:R-:W2:Y:S04]  /*01c0*/  LDG.E R10, desc[UR36][R8.64+0x4] ;  /* 0x00000424080a7981 */ /* 0x000ea8000c1e1900 */
[----:B------:R-:W2:Y:S01]  /*01d0*/  LDG.E R11, desc[UR36][R8.64+0x1c] ;  /* 0x00001c24080b7981 */ /* 0x000ea2000c1e1900 */
[----:B------:R0:W3:Y:S01]  /*01e0*/  LDC.64 R12, c[0x4][R0] ;  /* 0x01000000000c7b82 */ /* 0x0000e20000000a00 */
[----:B-1----:R-:W-:Y:S01]  /*01f0*/  IMAD.U32 R4, RZ, RZ, UR4 ;  /* 0x00000004ff047e24 */ /* 0x002fe2000f8e00ff */
[----:B------:R-:W-:Y:S01]  /*0200*/  MOV R6, R16 ;  /* 0x0000001000067202 */ /* 0x000fe20000000f00 */
[----:B------:R-:W-:Y:S02]  /*0210*/  IMAD.U32 R5, RZ, RZ, UR5 ;  /* 0x00000005ff057e24 */ /* 0x000fe4000f8e00ff */
[----:B------:R-:W-:Y:S01]  /*0220*/  IMAD.MOV.U32 R7, RZ, RZ, R2 ;  /* 0x000000ffff077224 */ /* 0x000fe200078e0002 */
[----:B--23--:R0:W-:Y:S06]  /*0230*/  STL.64 [R1], R10 ;  /* 0x0000000a01007387 */ /* 0x00c1ec0000100a00 */
[----:B------:R-:W-:-:S07]  /*0240*/  LEPC R20, `(.L_x_5) ;  /* 0x000000001014794e */ /* 0x000fce0000000000 */
[----:B0-----:R-:W-:Y:S05]  /*0250*/  CALL.ABS.NOINC R12 ;  /* 0x000000000c007343 */ /* 0x001fea0003c00000 */
.L_x_5:
[----:B------:R-:W0:Y:S02]  /*0260*/  LDC.64 R4, c[0x0][0x380] ;  /* 0x0000e000ff047b82 */ /* 0x000e240000000a00 */
[----:B0-----:R-:W2:Y:S01]  /*0270*/  LDG.E R4, desc[UR36][R4.64] ;  /* 0x0000002404047981 */ /* 0x001ea2000c1e1900 */
[----:B------:R-:W-:-:S04]  /*0280*/  IADD3 R17, PT, PT, R17, 0x1, RZ ;  /* 0x0000000111117810 */ /* 0x000fc80007ffe0ff */
[----:B--2---:R-:W-:-:S13]  /*0290*/  ISETP.GE.U32.AND P0, PT, R17, R4, PT ;  /* 0x000000041100720c */ /* 0x004fda0003f06070 */
[----:B------:R-:W-:Y:S05]  /*02a0*/  @!P0 BRA `(.L_x_6) ;  /* 0xfffffffc00b48947 */ /* 0x000fea000383ffff */
[----:B------:R-:W-:Y:S05]  /*02b0*/  EXIT ;  /* 0x000000000000794d */ /* 0x000fea0003800000 */
.L_x_7:
        /* <DEDUP_REMOVED lines=12> */
.L_x_12:


//--------------------- .text._Z17ker_unit_sayHellov --------------------------
	.section	.text._Z17ker_unit_sayHellov,"ax",@progbits
	.align	128
        .global         _Z17ker_unit_sayHellov
        .type           _Z17ker_unit_sayHellov,@function
        .size           _Z17ker_unit_sayHellov,(.L_x_13 - _Z17ker_unit_sayHellov)
        .other          _Z17ker_unit_sayHellov,@"STO_CUDA_ENTRY STV_DEFAULT"
_Z17ker_unit_sayHellov:
.text._Z17ker_unit_sayHellov:
[----:B------:R-:W0:Y:S01]  /*0000*/  LDC R1, c[0x0][0x37c] ;  /* 0x0000df00ff017b82 */ /* 0x000e220000000800 */
[----:B------:R-:W-:Y:S01]  /*0010*/  MOV R0, 0x0 ;  /* 0x0000000000007802 */ /* 0x000fe20000000f00 */
[----:B------:R-:W1:Y:S01]  /*0020*/  LDCU.64 UR4, c[0x4][0x8] ;  /* 0x01000100ff0477ac */ /* 0x000e620008000a00 */
[----:B------:R-:W-:-:S05]  /*0030*/  CS2R R6, SRZ ;  /* 0x0000000000067805 */ /* 0x000fca000001ff00 */
[----:B------:R2:W3:Y:S01]  /*0040*/  LDC.64 R2, c[0x4][R0] ;  /* 0x0100000000027b82 */ /* 0x0004e20000000a00 */
[----:B-1----:R-:W-:Y:S02]  /*0050*/  IMAD.U32 R4, RZ, RZ, UR4 ;  /* 0x00000004ff047e24 */ /* 0x002fe4000f8e00ff */
[----:B--2---:R-:W-:-:S07]  /*0060*/  IMAD.U32 R5, RZ, RZ, UR5 ;  /* 0x00000005ff057e24 */ /* 0x004fce000f8e00ff */
[----:B------:R-:W-:-:S07]  /*0070*/  LEPC R20, `(.L_x_8) ;  /* 0x000000001014794e */ /* 0x000fce0000000000 */
[----:B0--3--:R-:W-:Y:S05]  /*0080*/  CALL.ABS.NOINC R2 ;  /* 0x0000000002007343 */ /* 0x009fea0003c00000 */
.L_x_8:
[----:B------:R-:W-:Y:S05]  /*0090*/  EXIT ;  /* 0x000000000000794d */ /* 0x000fea0003800000 */
.L_x_9:
        /* <DEDUP_REMOVED lines=14> */
.L_x_13:


//--------------------- .text._Z17ker_unit_sumArrayidPdS_ --------------------------
	.section	.text._Z17ker_unit_sumArrayidPdS_,"ax",@progbits
	.align	128
        .global         _Z17ker_unit_sumArrayidPdS_
        .type           _Z17ker_unit_sumArrayidPdS_,@function
        .size           _Z17ker_unit_sumArrayidPdS_,(.L_x_14 - _Z17ker_unit_sumArrayidPdS_)
        .other          _Z17ker_unit_sumArrayidPdS_,@"STO_CUDA_ENTRY STV_DEFAULT"
_Z17ker_unit_sumArrayidPdS_:
.text._Z17ker_unit_sumArrayidPdS_:
[----:B------:R-:W-:Y:S01]  /*0000*/  LDC R1, c[0x0][0x37c] ;  /* 0x0000df00ff017b82 */ /* 0x000fe20000000800 */
[----:B------:R-:W0:Y:S07]  /*0010*/  S2R R0, SR_TID.X ;  /* 0x0000000000007919 */ /* 0x000e2e0000002100 */
[----:B------:R-:W0:Y:S01]  /*0020*/  S2UR UR4, SR_CTAID.X ;  /* 0x00000000000479c3 */ /* 0x000e220000002500 */
[----:B------:R-:W1:Y:S07]  /*0030*/  LDCU UR5, c[0x0][0x380] ;  /* 0x00007000ff0577ac */ /* 0x000e6e0008000800 */
[----:B------:R-:W0:Y:S02]  /*0040*/  LDC R7, c[0x0][0x360] ;  /* 0x0000d800ff077b82 */ /* 0x000e240000000800 */
[----:B0-----:R-:W-:-:S05]  /*0050*/  IMAD R7, R7, UR4, R0 ;  /* 0x0000000407077c24 */ /* 0x001fca000f8e0200 */
[----:B-1----:R-:W-:-:S13]  /*0060*/  ISETP.GE.AND P0, PT, R7, UR5, PT ;  /* 0x0000000507007c0c */ /* 0x002fda000bf06270 */
[----:B------:R-:W-:Y:S05]  /*0070*/  @P0 EXIT ;  /* 0x000000000000094d */ /* 0x000fea0003800000 */
[----:B------:R-:W0:Y:S01]  /*0080*/  LDC.64 R2, c[0x0][0x390] ;  /* 0x0000e400ff027b82 */ /* 0x000e220000000a00 */
[----:B------:R-:W1:Y:S01]  /*0090*/  LDCU.64 UR4, c[0x0][0x358] ;  /* 0x00006b00ff0477ac */ /* 0x000e620008000a00 */
[----:B------:R-:W2:Y:S06]  /*00a0*/  LDCU.64 UR6, c[0x0][0x388] ;  /* 0x00007100ff0677ac */ /* 0x000eac0008000a00 */
[----:B------:R-:W3:Y:S01]  /*00b0*/  LDC.64 R4, c[0x0][0x398] ;  /* 0x0000e600ff047b82 */ /* 0x000ee20000000a00 */
[----:B0-----:R-:W-:-:S06]  /*00c0*/  IMAD.WIDE R2, R7, 0x8, R2 ;  /* 0x0000000807027825 */ /* 0x001fcc00078e0202 */
[----:B-1----:R-:W2:Y:S01]  /*00d0*/  LDG.E.64 R2, desc[UR4][R2.64] ;  /* 0x0000000402027981 */ /* 0x002ea2000c1e1b00 */
[----:B---3--:R-:W-:-:S05]  /*00e0*/  IMAD.WIDE R4, R7, 0x8, R4 ;  /* 0x0000000807047825 */ /* 0x008fca00078e0204 */
[----:B------:R-:W2:Y:S02]  /*00f0*/  LDG.E.64 R6, desc[UR4][R4.64] ;  /* 0x0000000404067981 */ /* 0x000ea4000c1e1b00 */
[----:B--2---:R-:W-:-:S07]  /*0100*/  DFMA R6, R2, UR6, R6 ;  /* 0x0000000602067c2b */ /* 0x004fce0008000006 */
[----:B------:R-:W-:Y:S01]  /*0110*/  STG.E.64 desc[UR4][R4.64], R6 ;  /* 0x0000000604007986 */ /* 0x000fe2000c101b04 */
[----:B------:R-:W-:Y:S05]  /*0120*/  EXIT ;  /* 0x000000000000794d */ /* 0x000fea0003800000 */
.L_x_10:
        /* <DEDUP_REMOVED lines=13> */
.L_x_14:


//--------------------- .nv.global.init           --------------------------
	.section	.nv.global.init,"aw",@progbits
.nv.global.init:
	.type		$str,@object
	.size		$str,($str$4 - $str)
$str:
        /*0000*/ 	.byte	0x48, 0x65, 0x6c, 0x6c, 0x6f, 0x21, 0x0a, 0x00
	.type		$str$4,@object
	.size		$str$4,($str$2 - $str$4)
$str$4:
        /*0008*/ 	.byte	0x20, 0x25, 0x67, 0x2c, 0x20, 0x25, 0x67, 0x0a, 0x00
	.type		$str$2,@object
	.size		$str$2,($str$3 - $str$2)
$str$2:
        /*0011*/ 	.byte	0x20, 0x25, 0x64, 0x2c, 0x20, 0x25, 0x64, 0x0a, 0x00
	.type		$str$3,@object
	.size		$str$3,($str$1 - $str$3)
$str$3:
        /*001a*/ 	.byte	0x47, 0x72, 0x69, 0x64, 0x20, 0x6e, 0x64, 0x69, 0x6d, 0x3a, 0x20, 0x25, 0x64, 0x0a, 0x00
	.type		$str$1,@object
	.size		$str$1,(.L_1 - $str$1)
$str$1:
        /*0029*/ 	.byte	0x52, 0x61, 0x6e, 0x67, 0x65, 0x20, 0x6e, 0x64, 0x69, 0x6d, 0x3a, 0x20, 0x25, 0x64, 0x0a, 0x00
.L_1:


//--------------------- .nv.shared.reserved.0     --------------------------
	.section	.nv.shared.reserved.0,"aw",@nobits
	.weak		__nv_reservedSMEM_offset_0_alias
	.size		__nv_reservedSMEM_offset_0_alias, 0, 64
	.other		__nv_reservedSMEM_offset_0_alias,@"STO_CUDA_RESERVED_SHARED STV_DEFAULT"
__nv_reservedSMEM_offset_0_alias:
	.zero		0
	.zero		64


//--------------------- .nv.constant0._Z17ker_unit_showGridP12GkylRectCart --------------------------
	.section	.nv.constant0._Z17ker_unit_showGridP12GkylRectCart,"a",@progbits
	.sectionflags	@""
	.align	4
.nv.constant0._Z17ker_unit_showGridP12GkylRectCart:
	.zero		904


//--------------------- .nv.constant0._Z18ker_unit_showRangeP9GkylRange --------------------------
	.section	.nv.constant0._Z18ker_unit_showRangeP9GkylRange,"a",@progbits
	.sectionflags	@""
	.align	4
.nv.constant0._Z18ker_unit_showRangeP9GkylRange:
	.zero		904


//--------------------- .nv.constant0._Z17ker_unit_sayHellov --------------------------
	.section	.nv.constant0._Z17ker_unit_sayHellov,"a",@progbits
	.sectionflags	@""
	.align	4
.nv.constant0._Z17ker_unit_sayHellov:
	.zero		896


//--------------------- .nv.constant0._Z17ker_unit_sumArrayidPdS_ --------------------------
	.section	.nv.constant0._Z17ker_unit_sumArrayidPdS_,"a",@progbits
	.sectionflags	@""
	.align	4
.nv.constant0._Z17ker_unit_sumArrayidPdS_:
	.zero		928


//--------------------- SYMBOLS --------------------------

	.type		.nv.reservedSmem.offset0,@object
	.size		.nv.reservedSmem.offset0,0x4
	.type		vprintf,@function
